//
// Generated by NVIDIA NVVM Compiler
//
// Compiler Build ID: CL-36424714
// Cuda compilation tools, release 13.0, V13.0.88
// Based on NVVM 20.0.0
//

.version 9.0
.target sm_100
.address_size 64

	// .globl	_Z6reducePiS_i
.extern .shared .align 16 .b8 sdata[];

.visible .entry _Z6reducePiS_i(
	.param .u64 .ptr .align 1 _Z6reducePiS_i_param_0,
	.param .u64 .ptr .align 1 _Z6reducePiS_i_param_1,
	.param .u32 _Z6reducePiS_i_param_2
)
{
	.reg .pred 	%p<6>;
	.reg .b32 	%r<27>;
	.reg .b64 	%rd<11>;

	ld.param.u64 	%rd1, [_Z6reducePiS_i_param_0];
	ld.param.u64 	%rd2, [_Z6reducePiS_i_param_1];
	ld.param.u32 	%r8, [_Z6reducePiS_i_param_2];
	mov.u32 	%r1, %tid.x;
	mov.u32 	%r2, %ctaid.x;
	mov.u32 	%r3, %ntid.x;
	mul.lo.s32 	%r9, %r3, %r2;
	shl.b32 	%r10, %r9, 1;
	add.s32 	%r4, %r10, %r1;
	setp.ge.u32 	%p1, %r4, %r8;
	@%p1 bra 	$L__BB0_8;
	cvta.to.global.u64 	%rd3, %rd1;
	mul.wide.u32 	%rd4, %r4, 4;
	add.s64 	%rd5, %rd3, %rd4;
	ld.global.u32 	%r11, [%rd5];
	add.s32 	%r12, %r4, %r3;
	mul.wide.u32 	%rd6, %r12, 4;
	add.s64 	%rd7, %rd3, %rd6;
	ld.global.u32 	%r13, [%rd7];
	add.s32 	%r14, %r13, %r11;
	shl.b32 	%r15, %r1, 2;
	mov.u32 	%r16, sdata;
	add.s32 	%r5, %r16, %r15;
	st.shared.u32 	[%r5], %r14;
	bar.sync 	0;
	setp.lt.u32 	%p2, %r3, 2;
	@%p2 bra 	$L__BB0_6;
	mov.b32 	%r26, 1;
$L__BB0_3:
	shl.b32 	%r7, %r26, 1;
	add.s32 	%r18, %r7, -1;
	and.b32  	%r19, %r18, %r1;
	setp.ne.s32 	%p3, %r19, 0;
	@%p3 bra 	$L__BB0_5;
	shl.b32 	%r20, %r26, 2;
	add.s32 	%r21, %r5, %r20;
	ld.shared.u32 	%r22, [%r21];
	ld.shared.u32 	%r23, [%r5];
	add.s32 	%r24, %r23, %r22;
	st.shared.u32 	[%r5], %r24;
$L__BB0_5:
	bar.sync 	0;
	setp.lt.u32 	%p4, %r7, %r3;
	mov.u32 	%r26, %r7;
	@%p4 bra 	$L__BB0_3;
$L__BB0_6:
	setp.ne.s32 	%p5, %r1, 0;
	@%p5 bra 	$L__BB0_8;
	ld.shared.u32 	%r25, [sdata];
	cvta.to.global.u64 	%rd8, %rd2;
	mul.wide.u32 	%rd9, %r2, 4;
	add.s64 	%rd10, %rd8, %rd9;
	st.global.u32 	[%rd10], %r25;
$L__BB0_8:
	ret;

}


// ===== COMPILED SASS (sm_100) =====

	.target	sm_100

	.elftype	@"ET_EXEC"


//--------------------- .note.nv.tkinfo           --------------------------
	.section	.note.nv.tkinfo,"",@"SHT_NOTE"
	.sectionflags	@"SHF_NOTE_NV_TKINFO"
	.tkinfo
        /*0018*/ 	.word	0x00000002
        /*0030*/ 	.string	""
        /*0030*/ 	.string	"ptxas"
        /*0030*/ 	.string	"Cuda compilation tools, release 13.0, V13.0.88"
        /*0030*/ 	.string	"Build cuda_13.0.r13.0/compiler.36424714_0"
        /*0030*/ 	.string	"-arch sm_100 -m 64 "



//--------------------- .note.nv.cuinfo           --------------------------
	.section	.note.nv.cuinfo,"",@"SHT_NOTE"
	.sectionflags	@"SHF_NOTE_NV_CUINFO"
        /*0018*/ 	.short	0x0002
        /*001a*/ 	.short	0x0064
        /*001c*/ 	.short	0x0082
	.zero		2


//--------------------- .nv.info                  --------------------------
	.section	.nv.info,"",@"SHT_CUDA_INFO"
	.align	4


	//----- nvinfo : EIATTR_REGCOUNT
	.align		4
        /*0000*/ 	.byte	0x04, 0x2f
        /*0002*/ 	.short	(.L_1 - .L_0)
	.align		4
.L_0:
        /*0004*/ 	.word	index@(_Z6reducePiS_i)
        /*0008*/ 	.word	0x0000000e


	//----- nvinfo : EIATTR_FRAME_SIZE
	.align		4
.L_1:
        /*000c*/ 	.byte	0x04, 0x11
        /*000e*/ 	.short	(.L_3 - .L_2)
	.align		4
.L_2:
        /*0010*/ 	.word	index@(_Z6reducePiS_i)
        /*0014*/ 	.word	0x00000000


	//----- nvinfo : EIATTR_MIN_STACK_SIZE
	.align		4
.L_3:
        /*0018*/ 	.byte	0x04, 0x12
        /*001a*/ 	.short	(.L_5 - .L_4)
	.align		4
.L_4:
        /*001c*/ 	.word	index@(_Z6reducePiS_i)
        /*0020*/ 	.word	0x00000000
.L_5:


//--------------------- .nv.compat                --------------------------
	.section	.nv.compat,"",@"SHT_CUDA_COMPAT_INFO"
	.align	4
        /*0000*/ 	.byte	0x02, 0x09, 0x00, 0x00, 0x02, 0x02, 0x01, 0x00, 0x02, 0x05, 0x05, 0x00, 0x03, 0x07, 0x01, 0x01
        /*0010*/ 	.byte	0x02, 0x03, 0x00, 0x00, 0x02, 0x06, 0x01, 0x00, 0x04, 0x0b, 0x08, 0x00, 0x09, 0x00, 0x00, 0x00
        /*0020*/ 	.byte	0x00, 0x00, 0x00, 0x00


//--------------------- .nv.info._Z6reducePiS_i   --------------------------
	.section	.nv.info._Z6reducePiS_i,"",@"SHT_CUDA_INFO"
	.sectionflags	@""
	.align	4


	//----- nvinfo : EIATTR_CUDA_API_VERSION
	.align		4
        /*0000*/ 	.byte	0x04, 0x37
        /*0002*/ 	.short	(.L_7 - .L_6)
.L_6:
        /*0004*/ 	.word	0x00000082


	//----- nvinfo : EIATTR_KPARAM_INFO
	.align		4
.L_7:
        /*0008*/ 	.byte	0x04, 0x17
        /*000a*/ 	.short	(.L_9 - .L_8)
.L_8:
        /*000c*/ 	.word	0x00000000
        /*0010*/ 	.short	0x0002
        /*0012*/ 	.short	0x0010
        /*0014*/ 	.byte	0x00, 0xf0, 0x11, 0x00


	//----- nvinfo : EIATTR_KPARAM_INFO
	.align		4
.L_9:
        /*0018*/ 	.byte	0x04, 0x17
        /*001a*/ 	.short	(.L_11 - .L_10)
.L_10:
        /*001c*/ 	.word	0x00000000
        /*0020*/ 	.short	0x0001
        /*0022*/ 	.short	0x0008
        /*0024*/ 	.byte	0x00, 0xf5, 0x21, 0x00


	//----- nvinfo : EIATTR_KPARAM_INFO
	.align		4
.L_11:
        /*0028*/ 	.byte	0x04, 0x17
        /*002a*/ 	.short	(.L_13 - .L_12)
.L_12:
        /*002c*/ 	.word	0x00000000
        /*0030*/ 	.short	0x0000
        /*0032*/ 	.short	0x0000
        /*0034*/ 	.byte	0x00, 0xf5, 0x21, 0x00


	//----- nvinfo : EIATTR_SPARSE_MMA_MASK
	.align		4
.L_13:
        /*0038*/ 	.byte	0x03, 0x50
        /*003a*/ 	.short	0x0000


	//----- nvinfo : EIATTR_MAXREG_COUNT
	.align		4
        /*003c*/ 	.byte	0x03, 0x1b
        /*003e*/ 	.short	0x00ff


	//----- nvinfo : EIATTR_NUM_BARRIERS
	.align		4
        /*0040*/ 	.byte	0x02, 0x4c
        /*0042*/ 	.byte	0x01
	.zero		1


	//----- nvinfo : EIATTR_MERCURY_ISA_VERSION
	.align		4
        /*0044*/ 	.byte	0x03, 0x5f
        /*0046*/ 	.short	0x0101


	//----- nvinfo : EIATTR_VRC_CTA_INIT_COUNT
	.align		4
        /*0048*/ 	.byte	0x02, 0x4a
	.zero		1
	.zero		1


	//----- nvinfo : EIATTR_EXIT_INSTR_OFFSETS
	.align		4
        /*004c*/ 	.byte	0x04, 0x1c
        /*004e*/ 	.short	(.L_15 - .L_14)


	//   ....[0]....
.L_14:
        /*0050*/ 	.word	0x00000080


	//   ....[1]....
        /*0054*/ 	.word	0x00000270


	//   ....[2]....
        /*0058*/ 	.word	0x000002f0


	//----- nvinfo : EIATTR_CBANK_PARAM_SIZE
	.align		4
.L_15:
        /*005c*/ 	.byte	0x03, 0x19
        /*005e*/ 	.short	0x0014


	//----- nvinfo : EIATTR_PARAM_CBANK
	.align		4
        /*0060*/ 	.byte	0x04, 0x0a
        /*0062*/ 	.short	(.L_17 - .L_16)
	.align		4
.L_16:
        /*0064*/ 	.word	index@(.nv.constant0._Z6reducePiS_i)
        /*0068*/ 	.short	0x0380
        /*006a*/ 	.short	0x0014


	//----- nvinfo : EIATTR_SW_WAR
	.align		4
.L_17:
        /*006c*/ 	.byte	0x04, 0x36
        /*006e*/ 	.short	(.L_19 - .L_18)
.L_18:
        /*0070*/ 	.word	0x00000008
.L_19:


//--------------------- .nv.callgraph             --------------------------
	.section	.nv.callgraph,"",@"SHT_CUDA_CALLGRAPH"
	.align	4
	.sectionentsize	8
	.align		4
        /*0000*/ 	.word	0x00000000
	.align		4
        /*0004*/ 	.word	0xffffffff
	.align		4
        /*0008*/ 	.word	0x00000000
	.align		4
        /*000c*/ 	.word	0xfffffffe
	.align		4
        /*0010*/ 	.word	0x00000000
	.align		4
        /*0014*/ 	.word	0xfffffffd
	.align		4
        /*0018*/ 	.word	0x00000000
	.align		4
        /*001c*/ 	.word	0xfffffffc


//--------------------- .text._Z6reducePiS_i      --------------------------
	.section	.text._Z6reducePiS_i,"ax",@progbits
	.align	128
        .global         _Z6reducePiS_i
        .type           _Z6reducePiS_i,@function
        .size           _Z6reducePiS_i,(.L_x_3 - _Z6reducePiS_i)
        .other          _Z6reducePiS_i,@"STO_CUDA_ENTRY STV_DEFAULT"
_Z6reducePiS_i:
.text._Z6reducePiS_i:
[----:B------:R-:W-:Y:S01]  /*0000*/  LDC R1, c[0x0][0x37c] ;  /* 0x0000df00ff017b82 */ /* 0x000fe20000000800 */
[----:B------:R-:W0:Y:S01]  /*0010*/  S2R R11, SR_CTAID.X ;  /* 0x00000000000b7919 */ /* 0x000e220000002500 */
[----:B------:R-:W0:Y:S01]  /*0020*/  LDCU UR8, c[0x0][0x360] ;  /* 0x00006c00ff0877ac */ /* 0x000e220008000800 */
[----:B------:R-:W1:Y:S01]  /*0030*/  S2R R9, SR_TID.X ;  /* 0x0000000000097919 */ /* 0x000e620000002100 */
[----:B------:R-:W2:Y:S01]  /*0040*/  LDCU UR4, c[0x0][0x390] ;  /* 0x00007200ff0477ac */ /* 0x000ea20008000800 */
[----:B0-----:R-:W-:-:S04]  /*0050*/  IMAD R0, R11, UR8, RZ ;  /* 0x000000080b007c24 */ /* 0x001fc8000f8e02ff */
[----:B-1----:R-:W-:-:S05]  /*0060*/  IMAD R3, R0, 0x2, R9 ;  /* 0x0000000200037824 */ /* 0x002fca00078e0209 */
[----:B--2---:R-:W-:-:S13]  /*0070*/  ISETP.GE.U32.AND P0, PT, R3, UR4, PT ;  /* 0x0000000403007c0c */ /* 0x004fda000bf06070 */
[----:B------:R-:W-:Y:S05]  /*0080*/  @P0 EXIT ;  /* 0x000000000000094d */ /* 0x000fea0003800000 */
[----:B------:R-:W0:Y:S01]  /*0090*/  LDC.64 R4, c[0x0][0x380] ;  /* 0x0000e000ff047b82 */ /* 0x000e220000000a00 */
[----:B------:R-:W1:Y:S01]  /*00a0*/  LDCU.64 UR6, c[0x0][0x358] ;  /* 0x00006b00ff0677ac */ /* 0x000e620008000a00 */
[C---:B------:R-:W-:Y:S01]  /*00b0*/  IADD3 R7, PT, PT, R3.reuse, UR8, RZ ;  /* 0x0000000803077c10 */ /* 0x040fe2000fffe0ff */
[----:B0-----:R-:W-:-:S04]  /*00c0*/  IMAD.WIDE.U32 R2, R3, 0x4, R4 ;  /* 0x0000000403027825 */ /* 0x001fc800078e0004 */
[----:B------:R-:W-:Y:S02]  /*00d0*/  IMAD.WIDE.U32 R4, R7, 0x4, R4 ;  /* 0x0000000407047825 */ /* 0x000fe400078e0004 */
[----:B-1----:R-:W2:Y:S04]  /*00e0*/  LDG.E R2, desc[UR6][R2.64] ;  /* 0x0000000602027981 */ /* 0x002ea8000c1e1900 */
[----:B------:R-:W2:Y:S01]  /*00f0*/  LDG.E R5, desc[UR6][R4.64] ;  /* 0x0000000604057981 */ /* 0x000ea2000c1e1900 */
[----:B------:R-:W0:Y:S01]  /*0100*/  S2UR UR5, SR_CgaCtaId ;  /* 0x00000000000579c3 */ /* 0x000e220000008800 */
[----:B------:R-:W-:Y:S01]  /*0110*/  UMOV UR4, 0x400 ;  /* 0x0000040000047882 */ /* 0x000fe20000000000 */
[----:B------:R-:W-:Y:S01]  /*0120*/  UISETP.GE.U32.AND UP0, UPT, UR8, 0x2, UPT ;  /* 0x000000020800788c */ /* 0x000fe2000bf06070 */
[----:B------:R-:W-:Y:S01]  /*0130*/  ISETP.NE.AND P0, PT, R9, RZ, PT ;  /* 0x000000ff0900720c */ /* 0x000fe20003f05270 */
[----:B0-----:R-:W-:-:S06]  /*0140*/  ULEA UR4, UR5, UR4, 0x18 ;  /* 0x0000000405047291 */ /* 0x001fcc000f8ec0ff */
[----:B------:R-:W-:Y:S01]  /*0150*/  LEA R7, R9, UR4, 0x2 ;  /* 0x0000000409077c11 */ /* 0x000fe2000f8e10ff */
[----:B--2---:R-:W-:-:S05]  /*0160*/  IMAD.IADD R0, R2, 0x1, R5 ;  /* 0x0000000102007824 */ /* 0x004fca00078e0205 */
[----:B------:R0:W-:Y:S01]  /*0170*/  STS [R7], R0 ;  /* 0x0000000007007388 */ /* 0x0001e20000000800 */
[----:B------:R-:W-:Y:S06]  /*0180*/  BAR.SYNC.DEFER_BLOCKING 0x0 ;  /* 0x0000000000007b1d */ /* 0x000fec0000010000 */
[----:B------:R-:W-:Y:S05]  /*0190*/  BRA.U !UP0, `(.L_x_0) ;  /* 0x0000000108347547 */ /* 0x000fea000b800000 */
[----:B0-----:R-:W-:-:S07]  /*01a0*/  HFMA2 R0, -RZ, RZ, 0, 5.9604644775390625e-08 ;  /* 0x00000001ff007431 */ /* 0x001fce00000001ff */
.L_x_1:
[----:B------:R-:W-:-:S05]  /*01b0*/  IMAD.SHL.U32 R5, R0, 0x2, RZ ;  /* 0x0000000200057824 */ /* 0x000fca00078e00ff */
[----:B------:R-:W-:-:S04]  /*01c0*/  IADD3 R2, PT, PT, R5, -0x1, RZ ;  /* 0xffffffff05027810 */ /* 0x000fc80007ffe0ff */
[----:B------:R-:W-:-:S13]  /*01d0*/  LOP3.LUT P1, RZ, R2, R9, RZ, 0xc0, !PT ;  /* 0x0000000902ff7212 */ /* 0x000fda000782c0ff */
[----:B------:R-:W-:Y:S01]  /*01e0*/  @!P1 IMAD R2, R0, 0x4, R7 ;  /* 0x0000000400029824 */ /* 0x000fe200078e0207 */
[----:B------:R-:W-:Y:S01]  /*01f0*/  @!P1 LDS R3, [R7] ;  /* 0x0000000007039984 */ /* 0x000fe20000000800 */
[----:B------:R-:W-:-:S04]  /*0200*/  IMAD.MOV.U32 R0, RZ, RZ, R5 ;  /* 0x000000ffff007224 */ /* 0x000fc800078e0005 */
[----:B------:R-:W0:Y:S02]  /*0210*/  @!P1 LDS R2, [R2] ;  /* 0x0000000002029984 */ /* 0x000e240000000800 */
[----:B0-----:R-:W-:-:S05]  /*0220*/  @!P1 IADD3 R4, PT, PT, R2, R3, RZ ;  /* 0x0000000302049210 */ /* 0x001fca0007ffe0ff */
[----:B------:R1:W-:Y:S01]  /*0230*/  @!P1 STS [R7], R4 ;  /* 0x0000000407009388 */ /* 0x0003e20000000800 */
[----:B------:R-:W-:Y:S01]  /*0240*/  BAR.SYNC.DEFER_BLOCKING 0x0 ;  /* 0x0000000000007b1d */ /* 0x000fe20000010000 */
[----:B------:R-:W-:-:S13]  /*0250*/  ISETP.GE.U32.AND P1, PT, R5, UR8, PT ;  /* 0x0000000805007c0c */ /* 0x000fda000bf26070 */
[----:B-1----:R-:W-:Y:S05]  /*0260*/  @!P1 BRA `(.L_x_1) ;  /* 0xfffffffc00d09947 */ /* 0x002fea000383ffff */
.L_x_0:
[----:B------:R-:W-:Y:S05]  /*0270*/  @P0 EXIT ;  /* 0x000000000000094d */ /* 0x000fea0003800000 */
[----:B------:R-:W1:Y:S01]  /*0280*/  S2UR UR5, SR_CgaCtaId ;  /* 0x00000000000579c3 */ /* 0x000e620000008800 */
[----:B------:R-:W-:-:S07]  /*0290*/  UMOV UR4, 0x400 ;  /* 0x0000040000047882 */ /* 0x000fce0000000000 */
[----:B------:R-:W2:Y:S01]  /*02a0*/  LDC.64 R2, c[0x0][0x388] ;  /* 0x0000e200ff027b82 */ /* 0x000ea20000000a00 */
[----:B-1----:R-:W-:Y:S01]  /*02b0*/  ULEA UR4, UR5, UR4, 0x18 ;  /* 0x0000000405047291 */ /* 0x002fe2000f8ec0ff */
[----:B--2---:R-:W-:-:S08]  /*02c0*/  IMAD.WIDE.U32 R2, R11, 0x4, R2 ;  /* 0x000000040b027825 */ /* 0x004fd000078e0002 */
[----:B------:R-:W1:Y:S04]  /*02d0*/  LDS R5, [UR4] ;  /* 0x00000004ff057984 */ /* 0x000e680008000800 */
[----:B-1----:R-:W-:Y:S01]  /*02e0*/  STG.E desc[UR6][R2.64], R5 ;  /* 0x0000000502007986 */ /* 0x002fe2000c101906 */
[----:B------:R-:W-:Y:S05]  /*02f0*/  EXIT ;  /* 0x000000000000794d */ /* 0x000fea0003800000 */
.L_x_2:
[----:B------:R-:W-:-:S00]  /*0300*/  BRA `(.L_x_2) ;  /* 0xfffffffc00fc7947 */ /* 0x000fc0000383ffff */
[----:B------:R-:W-:-:S00]  /*0310*/  NOP ;  /* 0x0000000000007918 */ /* 0x000fc00000000000 */
        /* <DEDUP_REMOVED lines=14> */
.L_x_3:


//--------------------- .nv.shared._Z6reducePiS_i --------------------------
	.section	.nv.shared._Z6reducePiS_i,"aw",@nobits
	.sectionflags	@""
	.align	16
	.zero		1024


//--------------------- .nv.shared.reserved.0     --------------------------
	.section	.nv.shared.reserved.0,"aw",@nobits
	.weak		__nv_reservedSMEM_offset_0_alias
	.size		__nv_reservedSMEM_offset_0_alias, 0, 64
	.other		__nv_reservedSMEM_offset_0_alias,@"STO_CUDA_RESERVED_SHARED STV_DEFAULT"
__nv_reservedSMEM_offset_0_alias:
	.zero		0
	.zero		64


//--------------------- .nv.constant0._Z6reducePiS_i --------------------------
	.section	.nv.constant0._Z6reducePiS_i,"a",@progbits
	.sectionflags	@""
	.align	4
.nv.constant0._Z6reducePiS_i:
	.zero		916


//--------------------- SYMBOLS --------------------------

	.type		.nv.reservedSmem.offset0,@object
	.size		.nv.reservedSmem.offset0,0x4
	.type		.nv.reservedSmem.cap,@object
	.size		.nv.reservedSmem.cap,0x4
